	.headerflags	@"EF_CUDA_TEXMODE_UNIFIED EF_CUDA_64BIT_ADDRESS EF_CUDA_ACCELERATORS EF_CUDA_SM90 EF_CUDA_VIRTUAL_SM(EF_CUDA_SM90)"
	.elftype	@"ET_EXEC"


//--------------------- .nv.info                  --------------------------
	.section	.nv.info,"",@"SHT_CUDA_INFO"
	.align	4


	//----- nvinfo : EIATTR_REGCOUNT
	.align		4
        /*0000*/ 	.byte	0x04, 0x2f
        /*0002*/ 	.short	(.L_3 - .L_2)
	.align		4
.L_2:
        /*0004*/ 	.word	index@(triton_per_fused__native_batch_norm_legit_no_training__prelu_kernel_add_cat_mean_mul_1)
        /*0008*/ 	.word	0x00000020


	//----- nvinfo : EIATTR_MIN_STACK_SIZE
	.align		4
.L_3:
        /*000c*/ 	.byte	0x04, 0x12
        /*000e*/ 	.short	(.L_5 - .L_4)
	.align		4
.L_4:
        /*0010*/ 	.word	index@(triton_per_fused__native_batch_norm_legit_no_training__prelu_kernel_add_cat_mean_mul_1)
        /*0014*/ 	.word	0x00000000


	//----- nvinfo : EIATTR_FRAME_SIZE
	.align		4
.L_5:
        /*0018*/ 	.byte	0x04, 0x11
        /*001a*/ 	.short	(.L_7 - .L_6)
	.align		4
.L_6:
        /*001c*/ 	.word	index@(triton_per_fused__native_batch_norm_legit_no_training__prelu_kernel_add_cat_mean_mul_1)
        /*0020*/ 	.word	0x00000000


	//----- nvinfo : EIATTR_MIN_STACK_SIZE
	.align		4
.L_7:
        /*0024*/ 	.byte	0x04, 0x12
        /*0026*/ 	.short	(.L_9 - .L_8)
	.align		4
.L_8:
        /*0028*/ 	.word	index@(triton_per_fused__native_batch_norm_legit_no_training__prelu_kernel_add_cat_mean_mul_1)
        /*002c*/ 	.word	0x00000000
.L_9:


//--------------------- .nv.info.triton_per_fused__native_batch_norm_legit_no_training__prelu_kernel_add_cat_mean_mul_1 --------------------------
	.section	.nv.info.triton_per_fused__native_batch_norm_legit_no_training__prelu_kernel_add_cat_mean_mul_1,"",@"SHT_CUDA_INFO"
	.sectionflags	@""
	.align	4


	//----- nvinfo : EIATTR_CUDA_API_VERSION
	.align		4
        /*0000*/ 	.byte	0x04, 0x37
        /*0002*/ 	.short	(.L_11 - .L_10)
.L_10:
        /*0004*/ 	.word	0x0000007c


	//----- nvinfo : EIATTR_KPARAM_INFO
	.align		4
.L_11:
        /*0008*/ 	.byte	0x04, 0x17
        /*000a*/ 	.short	(.L_13 - .L_12)
.L_12:
        /*000c*/ 	.word	0x00000000
        /*0010*/ 	.short	0x000d
        /*0012*/ 	.short	0x0064
        /*0014*/ 	.byte	0x00, 0xf0, 0x11, 0x00


	//----- nvinfo : EIATTR_KPARAM_INFO
	.align		4
.L_13:
        /*0018*/ 	.byte	0x04, 0x17
        /*001a*/ 	.short	(.L_15 - .L_14)
.L_14:
        /*001c*/ 	.word	0x00000000
        /*0020*/ 	.short	0x000c
        /*0022*/ 	.short	0x0060
        /*0024*/ 	.byte	0x00, 0xf0, 0x11, 0x00


	//----- nvinfo : EIATTR_KPARAM_INFO
	.align		4
.L_15:
        /*0028*/ 	.byte	0x04, 0x17
        /*002a*/ 	.short	(.L_17 - .L_16)
.L_16:
        /*002c*/ 	.word	0x00000000
        /*0030*/ 	.short	0x000b
        /*0032*/ 	.short	0x0058
        /*0034*/ 	.byte	0x00, 0xf4, 0x21, 0x00


	//----- nvinfo : EIATTR_KPARAM_INFO
	.align		4
.L_17:
        /*0038*/ 	.byte	0x04, 0x17
        /*003a*/ 	.short	(.L_19 - .L_18)
.L_18:
        /*003c*/ 	.word	0x00000000
        /*0040*/ 	.short	0x000a
        /*0042*/ 	.short	0x0050
        /*0044*/ 	.byte	0x00, 0xf4, 0x21, 0x00


	//----- nvinfo : EIATTR_KPARAM_INFO
	.align		4
.L_19:
        /*0048*/ 	.byte	0x04, 0x17
        /*004a*/ 	.short	(.L_21 - .L_20)
.L_20:
        /*004c*/ 	.word	0x00000000
        /*0050*/ 	.short	0x0009
        /*0052*/ 	.short	0x0048
        /*0054*/ 	.byte	0x00, 0xf4, 0x21, 0x00


	//----- nvinfo : EIATTR_KPARAM_INFO
	.align		4
.L_21:
        /*0058*/ 	.byte	0x04, 0x17
        /*005a*/ 	.short	(.L_23 - .L_22)
.L_22:
        /*005c*/ 	.word	0x00000000
        /*0060*/ 	.short	0x0008
        /*0062*/ 	.short	0x0040
        /*0064*/ 	.byte	0x00, 0xf4, 0x21, 0x00


	//----- nvinfo : EIATTR_KPARAM_INFO
	.align		4
.L_23:
        /*0068*/ 	.byte	0x04, 0x17
        /*006a*/ 	.short	(.L_25 - .L_24)
.L_24:
        /*006c*/ 	.word	0x00000000
        /*0070*/ 	.short	0x0007
        /*0072*/ 	.short	0x0038
        /*0074*/ 	.byte	0x00, 0xf4, 0x21, 0x00


	//----- nvinfo : EIATTR_KPARAM_INFO
	.align		4
.L_25:
        /*0078*/ 	.byte	0x04, 0x17
        /*007a*/ 	.short	(.L_27 - .L_26)
.L_26:
        /*007c*/ 	.word	0x00000000
        /*0080*/ 	.short	0x0006
        /*0082*/ 	.short	0x0030
        /*0084*/ 	.byte	0x00, 0xf4, 0x21, 0x00


	//----- nvinfo : EIATTR_KPARAM_INFO
	.align		4
.L_27:
        /*0088*/ 	.byte	0x04, 0x17
        /*008a*/ 	.short	(.L_29 - .L_28)
.L_28:
        /*008c*/ 	.word	0x00000000
        /*0090*/ 	.short	0x0005
        /*0092*/ 	.short	0x0028
        /*0094*/ 	.byte	0x00, 0xf4, 0x21, 0x00


	//----- nvinfo : EIATTR_KPARAM_INFO
	.align		4
.L_29:
        /*0098*/ 	.byte	0x04, 0x17
        /*009a*/ 	.short	(.L_31 - .L_30)
.L_30:
        /*009c*/ 	.word	0x00000000
        /*00a0*/ 	.short	0x0004
        /*00a2*/ 	.short	0x0020
        /*00a4*/ 	.byte	0x00, 0xf4, 0x21, 0x00


	//----- nvinfo : EIATTR_KPARAM_INFO
	.align		4
.L_31:
        /*00a8*/ 	.byte	0x04, 0x17
        /*00aa*/ 	.short	(.L_33 - .L_32)
.L_32:
        /*00ac*/ 	.word	0x00000000
        /*00b0*/ 	.short	0x0003
        /*00b2*/ 	.short	0x0018
        /*00b4*/ 	.byte	0x00, 0xf4, 0x21, 0x00


	//----- nvinfo : EIATTR_KPARAM_INFO
	.align		4
.L_33:
        /*00b8*/ 	.byte	0x04, 0x17
        /*00ba*/ 	.short	(.L_35 - .L_34)
.L_34:
        /*00bc*/ 	.word	0x00000000
        /*00c0*/ 	.short	0x0002
        /*00c2*/ 	.short	0x0010
        /*00c4*/ 	.byte	0x00, 0xf4, 0x21, 0x00


	//----- nvinfo : EIATTR_KPARAM_INFO
	.align		4
.L_35:
        /*00c8*/ 	.byte	0x04, 0x17
        /*00ca*/ 	.short	(.L_37 - .L_36)
.L_36:
        /*00cc*/ 	.word	0x00000000
        /*00d0*/ 	.short	0x0001
        /*00d2*/ 	.short	0x0008
        /*00d4*/ 	.byte	0x00, 0xf4, 0x21, 0x00


	//----- nvinfo : EIATTR_KPARAM_INFO
	.align		4
.L_37:
        /*00d8*/ 	.byte	0x04, 0x17
        /*00da*/ 	.short	(.L_39 - .L_38)
.L_38:
        /*00dc*/ 	.word	0x00000000
        /*00e0*/ 	.short	0x0000
        /*00e2*/ 	.short	0x0000
        /*00e4*/ 	.byte	0x00, 0xf4, 0x21, 0x00


	//----- nvinfo : EIATTR_SPARSE_MMA_MASK
	.align		4
.L_39:
        /*00e8*/ 	.byte	0x03, 0x50
        /*00ea*/ 	.short	0x0000


	//----- nvinfo : EIATTR_MAXREG_COUNT
	.align		4
        /*00ec*/ 	.byte	0x03, 0x1b
        /*00ee*/ 	.short	0x00ff


	//----- nvinfo : EIATTR_COOP_GROUP_MASK_REGIDS
	.align		4
        /*00f0*/ 	.byte	0x04, 0x29
        /*00f2*/ 	.short	(.L_41 - .L_40)


	//   ....[0]....
.L_40:
        /*00f4*/ 	.word	0xffffffff


	//   ....[1]....
        /*00f8*/ 	.word	0xffffffff


	//   ....[2]....
        /*00fc*/ 	.word	0xffffffff


	//   ....[3]....
        /*0100*/ 	.word	0xffffffff


	//----- nvinfo : EIATTR_COOP_GROUP_INSTR_OFFSETS
	.align		4
.L_41:
        /*0104*/ 	.byte	0x04, 0x28
        /*0106*/ 	.short	(.L_43 - .L_42)


	//   ....[0]....
.L_42:
        /*0108*/ 	.word	0x00000540


	//   ....[1]....
        /*010c*/ 	.word	0x000005b0


	//   ....[2]....
        /*0110*/ 	.word	0x00000650


	//   ....[3]....
        /*0114*/ 	.word	0x00000800


	//----- nvinfo : EIATTR_EXIT_INSTR_OFFSETS
	.align		4
.L_43:
        /*0118*/ 	.byte	0x04, 0x1c
        /*011a*/ 	.short	(.L_45 - .L_44)


	//   ....[0]....
.L_44:
        /*011c*/ 	.word	0x00000880


	//   ....[1]....
        /*0120*/ 	.word	0x000008b0


	//----- nvinfo : EIATTR_REQNTID
	.align		4
.L_45:
        /*0124*/ 	.byte	0x04, 0x10
        /*0126*/ 	.short	(.L_47 - .L_46)
.L_46:
        /*0128*/ 	.word	0x00000040
        /*012c*/ 	.word	0x00000001
        /*0130*/ 	.word	0x00000001


	//----- nvinfo : EIATTR_CBANK_PARAM_SIZE
	.align		4
.L_47:
        /*0134*/ 	.byte	0x03, 0x19
        /*0136*/ 	.short	0x0068


	//----- nvinfo : EIATTR_PARAM_CBANK
	.align		4
        /*0138*/ 	.byte	0x04, 0x0a
        /*013a*/ 	.short	(.L_49 - .L_48)
	.align		4
.L_48:
        /*013c*/ 	.word	index@(.nv.constant0.triton_per_fused__native_batch_norm_legit_no_training__prelu_kernel_add_cat_mean_mul_1)
        /*0140*/ 	.short	0x0210
        /*0142*/ 	.short	0x0068


	//----- nvinfo : EIATTR_SW_WAR
	.align		4
.L_49:
        /*0144*/ 	.byte	0x04, 0x36
        /*0146*/ 	.short	(.L_51 - .L_50)
.L_50:
        /*0148*/ 	.word	0x00000008
.L_51:


//--------------------- .nv.callgraph             --------------------------
	.section	.nv.callgraph,"",@"SHT_CUDA_CALLGRAPH"
	.align	4
	.sectionentsize	8
	.align		4
        /*0000*/ 	.word	0x00000000
	.align		4
        /*0004*/ 	.word	0xffffffff
	.align		4
        /*0008*/ 	.word	0x00000000
	.align		4
        /*000c*/ 	.word	0xfffffffe
	.align		4
        /*0010*/ 	.word	0x00000000
	.align		4
        /*0014*/ 	.word	0xfffffffd
	.align		4
        /*0018*/ 	.word	0x00000000
	.align		4
        /*001c*/ 	.word	0xfffffffc


//--------------------- .nv.constant4             --------------------------
	.section	.nv.constant4,"a",@progbits
	.align	8
	.align		8
.nv.constant4:
        /*0000*/ 	.dword	_$_str
	.align		8
        /*0008*/ 	.dword	_$_str_$_2


//--------------------- .text.triton_per_fused__native_batch_norm_legit_no_training__prelu_kernel_add_cat_mean_mul_1 --------------------------
	.section	.text.triton_per_fused__native_batch_norm_legit_no_training__prelu_kernel_add_cat_mean_mul_1,"ax",@progbits
	.sectionflags	@"SHF_BARRIERS=1"
	.align	128
        .global         triton_per_fused__native_batch_norm_legit_no_training__prelu_kernel_add_cat_mean_mul_1
        .type           triton_per_fused__native_batch_norm_legit_no_training__prelu_kernel_add_cat_mean_mul_1,@function
        .size           triton_per_fused__native_batch_norm_legit_no_training__prelu_kernel_add_cat_mean_mul_1,(.L_x_1 - triton_per_fused__native_batch_norm_legit_no_training__prelu_kernel_add_cat_mean_mul_1)
        .other          triton_per_fused__native_batch_norm_legit_no_training__prelu_kernel_add_cat_mean_mul_1,@"STO_CUDA_ENTRY STV_DEFAULT"
triton_per_fused__native_batch_norm_legit_no_training__prelu_kernel_add_cat_mean_mul_1:
.text.triton_per_fused__native_batch_norm_legit_no_training__prelu_kernel_add_cat_mean_mul_1:
[----:B------:R-:W0:Y:S01]  /*0000*/  LDC R1, c[0x0][0x28] ;  /* 0x00000a00ff017b82 */ /* 0x000e220000000800 */
[----:B------:R-:W1:Y:S07]  /*0010*/  S2R R0, SR_CTAID.X ;  /* 0x0000000000007919 */ /* 0x000e6e0000002500 */
[----:B------:R-:W2:Y:S01]  /*0020*/  LDC.64 R10, c[0x0][0x230] ;  /* 0x00008c00ff0a7b82 */ /* 0x000ea20000000a00 */
[----:B------:R-:W-:Y:S01]  /*0030*/  HFMA2.MMA R6, -RZ, RZ, 0, 0 ;  /* 0x00000000ff067435 */ /* 0x000fe200000001ff */
[----:B------:R-:W-:Y:S01]  /*0040*/  ULDC.64 UR4, c[0x0][0x208] ;  /* 0x0000820000047ab9 */ /* 0x000fe20000000a00 */
[----:B------:R-:W3:Y:S05]  /*0050*/  S2R R5, SR_TID.X ;  /* 0x0000000000057919 */ /* 0x000eea0000002100 */
[----:B------:R-:W4:Y:S08]  /*0060*/  LDC.64 R12, c[0x0][0x218] ;  /* 0x00008600ff0c7b82 */ /* 0x000f300000000a00 */
[----:B------:R-:W5:Y:S08]  /*0070*/  LDC.64 R8, c[0x0][0x220] ;  /* 0x00008800ff087b82 */ /* 0x000f700000000a00 */
[----:B------:R-:W5:Y:S01]  /*0080*/  LDC.64 R14, c[0x0][0x228] ;  /* 0x00008a00ff0e7b82 */ /* 0x000f620000000a00 */
[----:B-1----:R-:W-:-:S07]  /*0090*/  SHF.R.S32.HI R3, RZ, 0x1f, R0 ;  /* 0x0000001fff037819 */ /* 0x002fce0000011400 */
[----:B------:R-:W1:Y:S01]  /*00a0*/  LDC.64 R16, c[0x0][0x238] ;  /* 0x00008e00ff107b82 */ /* 0x000e620000000a00 */
[----:B------:R-:W-:Y:S02]  /*00b0*/  ISETP.GE.AND P1, PT, R0, 0x10, PT ;  /* 0x000000100000780c */ /* 0x000fe40003f26270 */
[----:B------:R-:W-:-:S04]  /*00c0*/  LEA.HI R3, R3, R0, RZ, 0x2 ;  /* 0x0000000003037211 */ /* 0x000fc800078f10ff */
[----:B------:R-:W-:Y:S01]  /*00d0*/  LOP3.LUT R23, R3, 0xfffffffc, RZ, 0xc0, !PT ;  /* 0xfffffffc03177812 */ /* 0x000fe200078ec0ff */
[----:B------:R-:W1:Y:S03]  /*00e0*/  LDC.64 R18, c[0x0][0x240] ;  /* 0x00009000ff127b82 */ /* 0x000e660000000a00 */
[----:B------:R-:W-:-:S05]  /*00f0*/  IADD3 R23, -R23, R0, RZ ;  /* 0x0000000017177210 */ /* 0x000fca0007ffe1ff */
[----:B--2---:R-:W-:-:S05]  /*0100*/  IMAD.WIDE R10, R23, 0x4, R10 ;  /* 0x00000004170a7825 */ /* 0x004fca00078e020a */
[----:B------:R-:W2:Y:S01]  /*0110*/  @!P1 LDG.E.EL R6, desc[UR4][R10.64] ;  /* 0x000000040a069981 */ /* 0x000ea2000c2e1900 */
[----:B------:R-:W-:Y:S02]  /*0120*/  SHF.L.U32 R2, R3, 0x3, RZ ;  /* 0x0000000303027819 */ /* 0x000fe400000006ff */
[----:B---3--:R-:W-:Y:S02]  /*0130*/  LOP3.LUT R3, R5, 0xf, RZ, 0xc0, !PT ;  /* 0x0000000f05037812 */ /* 0x008fe400078ec0ff */
[----:B------:R-:W-:Y:S02]  /*0140*/  LOP3.LUT R7, R2, 0xffffffe0, RZ, 0xc0, !PT ;  /* 0xffffffe002077812 */ /* 0x000fe400078ec0ff */
[C---:B------:R-:W-:Y:S01]  /*0150*/  ISETP.GE.AND P3, PT, R23.reuse, 0x2, PT ;  /* 0x000000021700780c */ /* 0x040fe20003f66270 */
[C---:B------:R-:W-:Y:S01]  /*0160*/  IMAD R2, R23.reuse, 0x10, R3 ;  /* 0x0000001017027824 */ /* 0x040fe200078e0203 */
[----:B------:R-:W-:Y:S02]  /*0170*/  ISETP.GT.AND P2, PT, R23, 0x1, !P1 ;  /* 0x000000011700780c */ /* 0x000fe40004f44270 */
[----:B------:R-:W-:-:S02]  /*0180*/  ISETP.LT.AND P0, PT, R0, 0x10, !P3 ;  /* 0x000000100000780c */ /* 0x000fc40005f01270 */
[----:B------:R-:W-:Y:S01]  /*0190*/  IADD3 R7, R2, R7, RZ ;  /* 0x0000000702077210 */ /* 0x000fe20007ffe0ff */
[----:B------:R-:W-:Y:S01]  /*01a0*/  IMAD.MOV.U32 R2, RZ, RZ, RZ ;  /* 0x000000ffff027224 */ /* 0x000fe200078e00ff */
[----:B------:R-:W-:Y:S02]  /*01b0*/  MOV R4, RZ ;  /* 0x000000ff00047202 */ /* 0x000fe40000000f00 */
[----:B------:R-:W-:Y:S01]  /*01c0*/  IADD3 R21, R7, -0x20, RZ ;  /* 0xffffffe007157810 */ /* 0x000fe20007ffe0ff */
[----:B----4-:R-:W-:-:S04]  /*01d0*/  IMAD.WIDE R12, R7, 0x4, R12 ;  /* 0x00000004070c7825 */ /* 0x010fc800078e020c */
[----:B-----5:R-:W-:Y:S02]  /*01e0*/  IMAD.WIDE R8, R21, 0x4, R8 ;  /* 0x0000000415087825 */ /* 0x020fe400078e0208 */
[----:B------:R-:W3:Y:S01]  /*01f0*/  @P0 LDG.E R2, desc[UR4][R12.64] ;  /* 0x000000040c020981 */ /* 0x000ee2000c1e1900 */
[----:B------:R-:W-:Y:S01]  /*0200*/  CS2R R24, SRZ ;  /* 0x0000000000187805 */ /* 0x000fe2000001ff00 */
[----:B0-----:R-:W-:Y:S01]  /*0210*/  IMAD.WIDE R14, R23, 0x4, R14 ;  /* 0x00000004170e7825 */ /* 0x001fe200078e020e */
[----:B------:R-:W0:Y:S01]  /*0220*/  LDC.64 R20, c[0x0][0x250] ;  /* 0x00009400ff147b82 */ /* 0x000e220000000a00 */
[----:B------:R-:W4:Y:S01]  /*0230*/  @P2 LDG.E R4, desc[UR4][R8.64] ;  /* 0x0000000408042981 */ /* 0x000f22000c1e1900 */
[----:B------:R-:W-:-:S03]  /*0240*/  HFMA2.MMA R7, -RZ, RZ, 0, 0 ;  /* 0x00000000ff077435 */ /* 0x000fc600000001ff */
[----:B------:R-:W5:Y:S01]  /*0250*/  @!P1 LDG.E.EL R25, desc[UR4][R14.64] ;  /* 0x000000040e199981 */ /* 0x000f62000c2e1900 */
[----:B-1----:R-:W-:-:S04]  /*0260*/  IMAD.WIDE R16, R23, 0x4, R16 ;  /* 0x0000000417107825 */ /* 0x002fc800078e0210 */
[----:B------:R-:W-:Y:S01]  /*0270*/  IMAD.WIDE R18, R23, 0x4, R18 ;  /* 0x0000000417127825 */ /* 0x000fe200078e0212 */
[----:B------:R-:W3:Y:S04]  /*0280*/  @!P1 LDG.E.EL R24, desc[UR4][R16.64] ;  /* 0x0000000410189981 */ /* 0x000ee8000c2e1900 */
[----:B------:R-:W3:Y:S01]  /*0290*/  @!P1 LDG.E.EL R7, desc[UR4][R18.64] ;  /* 0x0000000412079981 */ /* 0x000ee2000c2e1900 */
[----:B------:R-:W-:Y:S02]  /*02a0*/  CS2R R26, SRZ ;  /* 0x00000000001a7805 */ /* 0x000fe4000001ff00 */
[----:B------:R-:W-:-:S04]  /*02b0*/  CS2R R28, SRZ ;  /* 0x00000000001c7805 */ /* 0x000fc8000001ff00 */
[----:B------:R1:W5:Y:S01]  /*02c0*/  @P0 LDG.E R26, desc[UR4][R12.64] ;  /* 0x000000040c1a0981 */ /* 0x000362000c1e1900 */
[----:B0-----:R-:W-:Y:S02]  /*02d0*/  IMAD.WIDE R20, R23, 0x4, R20 ;  /* 0x0000000417147825 */ /* 0x001fe400078e0214 */
[----:B------:R-:W0:Y:S01]  /*02e0*/  LDC.64 R22, c[0x0][0x258] ;  /* 0x00009600ff167b82 */ /* 0x000e220000000a00 */
[----:B------:R0:W5:Y:S04]  /*02f0*/  @!P1 LDG.E.EL R28, desc[UR4][R10.64] ;  /* 0x000000040a1c9981 */ /* 0x000168000c2e1900 */
[----:B------:R-:W5:Y:S03]  /*0300*/  @!P1 LDG.E.EL R27, desc[UR4][R20.64] ;  /* 0x00000004141b9981 */ /* 0x000f66000c2e1900 */
[----:B-1----:R-:W1:Y:S01]  /*0310*/  LDC.64 R12, c[0x0][0x248] ;  /* 0x00009200ff0c7b82 */ /* 0x002e620000000a00 */
[----:B0-----:R-:W-:-:S05]  /*0320*/  IMAD.WIDE R22, R0, 0x4, R22 ;  /* 0x0000000400167825 */ /* 0x001fca00078e0216 */
[----:B------:R-:W5:Y:S01]  /*0330*/  @!P1 LDG.E.EL R29, desc[UR4][R22.64] ;  /* 0x00000004161d9981 */ /* 0x000f62000c2e1900 */
[----:B------:R-:W-:-:S06]  /*0340*/  CS2R R10, SRZ ;  /* 0x00000000000a7805 */ /* 0x000fcc000001ff00 */
[----:B------:R0:W5:Y:S04]  /*0350*/  @P2 LDG.E R10, desc[UR4][R8.64] ;  /* 0x00000004080a2981 */ /* 0x000168000c1e1900 */
[----:B------:R-:W5:Y:S01]  /*0360*/  @!P1 LDG.E.EL R11, desc[UR4][R18.64] ;  /* 0x00000004120b9981 */ /* 0x000f62000c2e1900 */
[----:B0-----:R-:W-:-:S06]  /*0370*/  IMAD.MOV.U32 R8, RZ, RZ, RZ ;  /* 0x000000ffff087224 */ /* 0x001fcc00078e00ff */
[----:B------:R0:W5:Y:S02]  /*0380*/  @!P1 LDG.E.EL R8, desc[UR4][R14.64] ;  /* 0x000000040e089981 */ /* 0x000164000c2e1900 */
[----:B0-----:R-:W-:-:S06]  /*0390*/  MOV R14, RZ ;  /* 0x000000ff000e7202 */ /* 0x001fcc0000000f00 */
[----:B------:R0:W5:Y:S01]  /*03a0*/  @!P1 LDG.E.EL R14, desc[UR4][R16.64] ;  /* 0x00000004100e9981 */ /* 0x000162000c2e1900 */
[----:B------:R-:W-:Y:S02]  /*03b0*/  LEA R3, R0, R3, 0x4 ;  /* 0x0000000300037211 */ /* 0x000fe400078e20ff */
[----:B------:R-:W-:-:S03]  /*03c0*/  CS2R R22, SRZ ;  /* 0x0000000000167805 */ /* 0x000fc6000001ff00 */
[----:B-1----:R-:W-:-:S03]  /*03d0*/  IMAD.WIDE R12, R3, 0x4, R12 ;  /* 0x00000004030c7825 */ /* 0x002fc600078e020c */
[----:B------:R-:W5:Y:S04]  /*03e0*/  @!P1 LDG.E.EL R22, desc[UR4][R20.64] ;  /* 0x0000000414169981 */ /* 0x000f68000c2e1900 */
[----:B------:R4:W5:Y:S01]  /*03f0*/  @!P1 LDG.E R23, desc[UR4][R12.64] ;  /* 0x000000040c179981 */ /* 0x000962000c1e1900 */
[----:B--2---:R-:W-:-:S04]  /*0400*/  FADD R9, R6, 0.0010000000474974513054 ;  /* 0x3a83126f06097421 */ /* 0x004fc80000000000 */
[----:B------:R-:W1:Y:S02]  /*0410*/  MUFU.SQRT R15, R9 ;  /* 0x00000009000f7308 */ /* 0x000e640000002000 */
[C---:B-1----:R-:W-:Y:S02]  /*0420*/  FSETP.GT.AND P4, PT, R15.reuse, 8.50705917302346158658e+37, PT ;  /* 0x7e8000000f00780b */ /* 0x042fe40003f84000 */
[----:B------:R-:W-:Y:S01]  /*0430*/  FSETP.GEU.AND P5, PT, R15, 1.175494350822287508e-38, PT ;  /* 0x008000000f00780b */ /* 0x000fe20003fae000 */
[----:B------:R-:W-:-:S10]  /*0440*/  HFMA2.MMA R6, -RZ, RZ, 1.625, 0 ;  /* 0x3e800000ff067435 */ /* 0x000fd400000001ff */
[----:B------:R-:W-:-:S04]  /*0450*/  @P4 FMUL R15, R15, 0.25 ;  /* 0x3e8000000f0f4820 */ /* 0x000fc80000400000 */
[----:B------:R-:W-:-:S06]  /*0460*/  @!P5 FMUL R15, R15, 16777216 ;  /* 0x4b8000000f0fd820 */ /* 0x000fcc0000400000 */
[----:B------:R-:W1:Y:S01]  /*0470*/  MUFU.RCP R15, R15 ;  /* 0x0000000f000f7308 */ /* 0x000e620000001000 */
[----:B---3--:R-:W-:Y:S02]  /*0480*/  SEL R2, R2, RZ, P0 ;  /* 0x000000ff02027207 */ /* 0x008fe40000000000 */
[----:B0-----:R-:W-:Y:S02]  /*0490*/  FSEL R16, R6, 1, P4 ;  /* 0x3f80000006107808 */ /* 0x001fe40002000000 */
[----:B----4-:R-:W-:-:S03]  /*04a0*/  SEL R13, R4, RZ, P2 ;  /* 0x000000ff040d7207 */ /* 0x010fc60001000000 */
[----:B------:R-:W-:Y:S01]  /*04b0*/  @!P5 FMUL R16, R16, 16777216 ;  /* 0x4b8000001010d820 */ /* 0x000fe20000400000 */
[----:B------:R-:W-:-:S05]  /*04c0*/  SEL R2, R2, R13, !P3 ;  /* 0x0000000d02027207 */ /* 0x000fca0005800000 */
[----:B-----5:R-:W-:Y:S01]  /*04d0*/  FADD R2, R2, -R25 ;  /* 0x8000001902027221 */ /* 0x020fe20000000000 */
[----:B-1----:R-:W-:-:S04]  /*04e0*/  FMUL R9, R15, R16 ;  /* 0x000000100f097220 */ /* 0x002fc80000400000 */
[----:B------:R-:W-:-:S04]  /*04f0*/  FMUL R2, R2, R9 ;  /* 0x0000000902027220 */ /* 0x000fc80000400000 */
[----:B------:R-:W-:-:S05]  /*0500*/  FFMA R2, R2, R24, R7 ;  /* 0x0000001802027223 */ /* 0x000fca0000000007 */
[----:B------:R-:W-:-:S13]  /*0510*/  FSETP.GT.AND P4, PT, R2, RZ, PT ;  /* 0x000000ff0200720b */ /* 0x000fda0003f84000 */
[----:B------:R-:W-:-:S05]  /*0520*/  @!P4 FMUL R2, R2, R27 ;  /* 0x0000001b0202c220 */ /* 0x000fca0000400000 */
[----:B------:R-:W-:-:S05]  /*0530*/  FSEL R4, R2, RZ, !P1 ;  /* 0x000000ff02047208 */ /* 0x000fca0004800000 */
[----:B------:R-:W0:Y:S01]  /*0540*/  SHFL.BFLY PT, R7, R4, 0x8, 0x1f ;  /* 0x0d001f0004077f89 */ /* 0x000e2200000e0000 */
[----:B------:R-:W-:Y:S01]  /*0550*/  FADD R28, R28, 0.0010000000474974513054 ;  /* 0x3a83126f1c1c7421 */ /* 0x000fe20000000000 */
[----:B------:R-:W-:-:S03]  /*0560*/  FADD R29, RZ, -R29 ;  /* 0x8000001dff1d7221 */ /* 0x000fc60000000000 */
[----:B------:R-:W1:Y:S01]  /*0570*/  MUFU.SQRT R2, R28 ;  /* 0x0000001c00027308 */ /* 0x000e620000002000 */
[----:B------:R-:W-:-:S05]  /*0580*/  FMUL R29, R29, 1.4426950216293334961 ;  /* 0x3fb8aa3b1d1d7820 */ /* 0x000fca0000400000 */
[----:B------:R-:W-:Y:S01]  /*0590*/  FSETP.GEU.AND P6, PT, R29, -126, PT ;  /* 0xc2fc00001d00780b */ /* 0x000fe20003fce000 */
[----:B0-----:R-:W-:-:S05]  /*05a0*/  FADD R7, R4, R7 ;  /* 0x0000000704077221 */ /* 0x001fca0000000000 */
[----:B------:R-:W0:Y:S01]  /*05b0*/  SHFL.BFLY PT, R12, R7, 0x4, 0x1f ;  /* 0x0c801f00070c7f89 */ /* 0x000e2200000e0000 */
[C---:B-1----:R-:W-:Y:S02]  /*05c0*/  FSETP.GT.AND P4, PT, R2.reuse, 8.50705917302346158658e+37, PT ;  /* 0x7e8000000200780b */ /* 0x042fe40003f84000 */
[----:B------:R-:W-:-:S04]  /*05d0*/  FSETP.GEU.AND P5, PT, R2, 1.175494350822287508e-38, PT ;  /* 0x008000000200780b */ /* 0x000fc80003fae000 */
[----:B------:R-:W-:-:S04]  /*05e0*/  @!P6 FMUL R29, R29, 0.5 ;  /* 0x3f0000001d1de820 */ /* 0x000fc80000400000 */
[----:B------:R-:W1:Y:S03]  /*05f0*/  MUFU.EX2 R4, R29 ;  /* 0x0000001d00047308 */ /* 0x000e660000000800 */
[----:B------:R-:W-:-:S04]  /*0600*/  @P4 FMUL R2, R2, 0.25 ;  /* 0x3e80000002024820 */ /* 0x000fc80000400000 */
[----:B------:R-:W-:Y:S01]  /*0610*/  @!P5 FMUL R2, R2, 16777216 ;  /* 0x4b8000000202d820 */ /* 0x000fe20000400000 */
[----:B0-----:R-:W-:-:S05]  /*0620*/  FADD R12, R7, R12 ;  /* 0x0000000c070c7221 */ /* 0x001fca0000000000 */
[----:B------:R-:W0:Y:S01]  /*0630*/  MUFU.RCP R2, R2 ;  /* 0x0000000200027308 */ /* 0x000e220000001000 */
[----:B-1----:R-:W-:Y:S01]  /*0640*/  @!P6 FMUL R4, R4, R4 ;  /* 0x000000040404e220 */ /* 0x002fe20000400000 */
[----:B------:R-:W1:Y:S01]  /*0650*/  SHFL.BFLY PT, R13, R12, 0x2, 0x1f ;  /* 0x0c401f000c0d7f89 */ /* 0x000e6200000e0000 */
[----:B------:R-:W-:Y:S02]  /*0660*/  FSEL R9, R6, 1, P4 ;  /* 0x3f80000006097808 */ /* 0x000fe40002000000 */
[----:B------:R-:W-:Y:S01]  /*0670*/  FADD R4, R4, 1 ;  /* 0x3f80000004047421 */ /* 0x000fe20000000000 */
[----:B------:R-:W-:Y:S02]  /*0680*/  SEL R7, R26, RZ, P0 ;  /* 0x000000ff1a077207 */ /* 0x000fe40000000000 */
[----:B------:R-:W-:Y:S01]  /*0690*/  @P3 SEL R7, R10, RZ, P2 ;  /* 0x000000ff0a073207 */ /* 0x000fe20001000000 */
[----:B------:R-:W-:Y:S01]  /*06a0*/  @!P5 FMUL R9, R9, 16777216 ;  /* 0x4b8000000909d820 */ /* 0x000fe20000400000 */
[----:B------:R-:W-:-:S03]  /*06b0*/  FSETP.GT.AND P3, PT, R4, 8.50705917302346158658e+37, PT ;  /* 0x7e8000000400780b */ /* 0x000fc60003f64000 */
[----:B------:R-:W-:Y:S01]  /*06c0*/  FADD R8, R7, -R8 ;  /* 0x8000000807087221 */ /* 0x000fe20000000000 */
[----:B0-----:R-:W-:-:S04]  /*06d0*/  FMUL R9, R2, R9 ;  /* 0x0000000902097220 */ /* 0x001fc80000400000 */
[----:B------:R-:W-:-:S04]  /*06e0*/  FMUL R8, R8, R9 ;  /* 0x0000000908087220 */ /* 0x000fc80000400000 */
[----:B------:R-:W-:Y:S01]  /*06f0*/  FFMA R15, R8, R14, R11 ;  /* 0x0000000e080f7223 */ /* 0x000fe2000000000b */
[----:B------:R-:W-:Y:S01]  /*0700*/  @P3 FMUL R4, R4, 0.25 ;  /* 0x3e80000004043820 */ /* 0x000fe20000400000 */
[----:B------:R-:W0:Y:S01]  /*0710*/  LDC.64 R8, c[0x0][0x268] ;  /* 0x00009a00ff087b82 */ /* 0x000e220000000a00 */
[----:B-1----:R-:W-:-:S07]  /*0720*/  FADD R14, R12, R13 ;  /* 0x0000000d0c0e7221 */ /* 0x002fce0000000000 */
[----:B------:R-:W1:Y:S01]  /*0730*/  LDC.64 R12, c[0x0][0x260] ;  /* 0x00009800ff0c7b82 */ /* 0x000e620000000a00 */
[----:B------:R-:W2:Y:S01]  /*0740*/  MUFU.RCP R4, R4 ;  /* 0x0000000400047308 */ /* 0x000ea20000001000 */
[----:B------:R-:W-:Y:S02]  /*0750*/  FSETP.GT.AND P2, PT, R15, RZ, PT ;  /* 0x000000ff0f00720b */ /* 0x000fe40003f44000 */
[----:B------:R-:W-:Y:S02]  /*0760*/  LOP3.LUT P0, RZ, R5, 0x30, RZ, 0xc0, !PT ;  /* 0x0000003005ff7812 */ /* 0x000fe4000780c0ff */
[----:B------:R-:W-:Y:S02]  /*0770*/  FSEL R17, R6, 1, P3 ;  /* 0x3f80000006117808 */ /* 0x000fe40001800000 */
[----:B------:R-:W-:Y:S01]  /*0780*/  ISETP.LT.AND P0, PT, R0, 0x10, !P0 ;  /* 0x000000100000780c */ /* 0x000fe20004701270 */
[----:B------:R-:W3:Y:S01]  /*0790*/  LDC.64 R10, c[0x0][0x210] ;  /* 0x00008400ff0a7b82 */ /* 0x000ee20000000a00 */
[----:B------:R-:W-:-:S05]  /*07a0*/  SEL R6, R23, RZ, !P1 ;  /* 0x000000ff17067207 */ /* 0x000fca0004800000 */
[----:B------:R-:W-:Y:S01]  /*07b0*/  @!P2 FMUL R15, R15, R22 ;  /* 0x000000160f0fa220 */ /* 0x000fe20000400000 */
[----:B--2---:R-:W-:Y:S01]  /*07c0*/  FMUL R2, R4, R17 ;  /* 0x0000001104027220 */ /* 0x004fe20000400000 */
[----:B0-----:R-:W-:-:S04]  /*07d0*/  IMAD.WIDE R8, R3, 0x4, R8 ;  /* 0x0000000403087825 */ /* 0x001fc800078e0208 */
[----:B------:R-:W-:Y:S01]  /*07e0*/  FFMA R15, R15, R2, R6 ;  /* 0x000000020f0f7223 */ /* 0x000fe20000000006 */
[----:B-1----:R-:W-:Y:S01]  /*07f0*/  IMAD.WIDE R12, R3, 0x4, R12 ;  /* 0x00000004030c7825 */ /* 0x002fe200078e020c */
[----:B------:R-:W0:Y:S04]  /*0800*/  SHFL.BFLY PT, R19, R14, 0x1, 0x1f ;  /* 0x0c201f000e137f89 */ /* 0x000e2800000e0000 */
[----:B------:R1:W-:Y:S04]  /*0810*/  @P0 STG.E desc[UR4][R12.64], R7 ;  /* 0x000000070c000986 */ /* 0x0003e8000c101904 */
[----:B------:R1:W-:Y:S01]  /*0820*/  @P0 STG.E desc[UR4][R8.64], R15 ;  /* 0x0000000f08000986 */ /* 0x0003e2000c101904 */
[----:B------:R-:W-:Y:S01]  /*0830*/  BAR.SYNC.DEFER_BLOCKING 0x0 ;  /* 0x0000000000007b1d */ /* 0x000fe20000010000 */
[----:B------:R-:W-:-:S04]  /*0840*/  LOP3.LUT P1, RZ, R5, 0x3f, RZ, 0xc0, !PT ;  /* 0x0000003f05ff7812 */ /* 0x000fc8000782c0ff */
[C---:B------:R-:W-:Y:S01]  /*0850*/  ISETP.LT.AND P1, PT, R0.reuse, 0x10, !P1 ;  /* 0x000000100000780c */ /* 0x040fe20004f21270 */
[----:B---3--:R-:W-:-:S04]  /*0860*/  IMAD.WIDE R10, R0, 0x4, R10 ;  /* 0x00000004000a7825 */ /* 0x008fc800078e020a */
[----:B0-----:R-:W-:-:S08]  /*0870*/  FADD R19, R14, R19 ;  /* 0x000000130e137221 */ /* 0x001fd00000000000 */
[----:B-1----:R-:W-:Y:S05]  /*0880*/  @!P1 EXIT ;  /* 0x000000000000994d */ /* 0x002fea0003800000 */
[----:B------:R-:W-:-:S05]  /*0890*/  FMUL R19, R19, 0.0625 ;  /* 0x3d80000013137820 */ /* 0x000fca0000400000 */
[----:B------:R-:W-:Y:S01]  /*08a0*/  STG.E desc[UR4][R10.64], R19 ;  /* 0x000000130a007986 */ /* 0x000fe2000c101904 */
[----:B------:R-:W-:Y:S05]  /*08b0*/  EXIT ;  /* 0x000000000000794d */ /* 0x000fea0003800000 */
.L_x_0:
[----:B------:R-:W-:-:S00]  /*08c0*/  BRA `(.L_x_0) ;  /* 0xfffffffc00fc7947 */ /* 0x000fc0000383ffff */
[----:B------:R-:W-:-:S00]  /*08d0*/  NOP ;  /* 0x0000000000007918 */ /* 0x000fc00000000000 */
        /* <DEDUP_REMOVED lines=10> */
.L_x_1:


//--------------------- .nv.global.init           --------------------------
	.section	.nv.global.init,"aw",@progbits
.nv.global.init:
	.type		_$_str,@object
	.size		_$_str,(_$_str_$_2 - _$_str)
_$_str:
        /*0000*/ 	.byte	0x5f, 0x5f, 0x43, 0x55, 0x44, 0x41, 0x5f, 0x46, 0x54, 0x5a, 0x00
	.type		_$_str_$_2,@object
	.size		_$_str_$_2,(.L_1 - _$_str_$_2)
_$_str_$_2:
        /*000b*/ 	.byte	0x5f, 0x5f, 0x43, 0x55, 0x44, 0x41, 0x5f, 0x50, 0x52, 0x45, 0x43, 0x5f, 0x53, 0x51, 0x52, 0x54
        /*001b*/ 	.byte	0x00
.L_1:


//--------------------- .nv.constant0.triton_per_fused__native_batch_norm_legit_no_training__prelu_kernel_add_cat_mean_mul_1 --------------------------
	.section	.nv.constant0.triton_per_fused__native_batch_norm_legit_no_training__prelu_kernel_add_cat_mean_mul_1,"a",@progbits
	.sectionflags	@""
	.align	4
.nv.constant0.triton_per_fused__native_batch_norm_legit_no_training__prelu_kernel_add_cat_mean_mul_1:
	.zero		632
